//
// Generated by NVIDIA NVVM Compiler
//
// Compiler Build ID: CL-36424714
// Cuda compilation tools, release 13.0, V13.0.88
// Based on NVVM 20.0.0
//

.version 9.0
.target sm_100
.address_size 64

	// .globl	_Z5do_itv

.visible .entry _Z5do_itv()
{


	ret;

}


// ===== COMPILED SASS (sm_100) =====

	.target	sm_100

	.elftype	@"ET_EXEC"


//--------------------- .note.nv.tkinfo           --------------------------
	.section	.note.nv.tkinfo,"",@"SHT_NOTE"
	.sectionflags	@"SHF_NOTE_NV_TKINFO"
	.tkinfo
        /*0018*/ 	.word	0x00000002
        /*0030*/ 	.string	""
        /*0030*/ 	.string	"ptxas"
        /*0030*/ 	.string	"Cuda compilation tools, release 13.0, V13.0.88"
        /*0030*/ 	.string	"Build cuda_13.0.r13.0/compiler.36424714_0"
        /*0030*/ 	.string	"-arch sm_100 -m 64 "



//--------------------- .note.nv.cuinfo           --------------------------
	.section	.note.nv.cuinfo,"",@"SHT_NOTE"
	.sectionflags	@"SHF_NOTE_NV_CUINFO"
        /*0018*/ 	.short	0x0002
        /*001a*/ 	.short	0x0064
        /*001c*/ 	.short	0x0082
	.zero		2


//--------------------- .nv.info                  --------------------------
	.section	.nv.info,"",@"SHT_CUDA_INFO"
	.align	4


	//----- nvinfo : EIATTR_REGCOUNT
	.align		4
        /*0000*/ 	.byte	0x04, 0x2f
        /*0002*/ 	.short	(.L_1 - .L_0)
	.align		4
.L_0:
        /*0004*/ 	.word	index@(_Z5do_itv)
        /*0008*/ 	.word	0x00000004


	//----- nvinfo : EIATTR_FRAME_SIZE
	.align		4
.L_1:
        /*000c*/ 	.byte	0x04, 0x11
        /*000e*/ 	.short	(.L_3 - .L_2)
	.align		4
.L_2:
        /*0010*/ 	.word	index@(_Z5do_itv)
        /*0014*/ 	.word	0x00000000


	//----- nvinfo : EIATTR_MIN_STACK_SIZE
	.align		4
.L_3:
        /*0018*/ 	.byte	0x04, 0x12
        /*001a*/ 	.short	(.L_5 - .L_4)
	.align		4
.L_4:
        /*001c*/ 	.word	index@(_Z5do_itv)
        /*0020*/ 	.word	0x00000000
.L_5:


//--------------------- .nv.compat                --------------------------
	.section	.nv.compat,"",@"SHT_CUDA_COMPAT_INFO"
	.align	4
        /*0000*/ 	.byte	0x02, 0x09, 0x00, 0x00, 0x02, 0x02, 0x01, 0x00, 0x02, 0x05, 0x05, 0x00, 0x03, 0x07, 0x01, 0x01
        /*0010*/ 	.byte	0x02, 0x03, 0x00, 0x00, 0x02, 0x06, 0x01, 0x00, 0x04, 0x0b, 0x08, 0x00, 0x09, 0x00, 0x00, 0x00
        /*0020*/ 	.byte	0x00, 0x00, 0x00, 0x00


//--------------------- .nv.info._Z5do_itv        --------------------------
	.section	.nv.info._Z5do_itv,"",@"SHT_CUDA_INFO"
	.sectionflags	@""
	.align	4


	//----- nvinfo : EIATTR_CUDA_API_VERSION
	.align		4
        /*0000*/ 	.byte	0x04, 0x37
        /*0002*/ 	.short	(.L_7 - .L_6)
.L_6:
        /*0004*/ 	.word	0x00000082


	//----- nvinfo : EIATTR_SPARSE_MMA_MASK
	.align		4
.L_7:
        /*0008*/ 	.byte	0x03, 0x50
        /*000a*/ 	.short	0x0000


	//----- nvinfo : EIATTR_MAXREG_COUNT
	.align		4
        /*000c*/ 	.byte	0x03, 0x1b
        /*000e*/ 	.short	0x00ff


	//----- nvinfo : EIATTR_MERCURY_ISA_VERSION
	.align		4
        /*0010*/ 	.byte	0x03, 0x5f
        /*0012*/ 	.short	0x0101


	//----- nvinfo : EIATTR_VRC_CTA_INIT_COUNT
	.align		4
        /*0014*/ 	.byte	0x02, 0x4a
	.zero		1
	.zero		1


	//----- nvinfo : EIATTR_EXIT_INSTR_OFFSETS
	.align		4
        /*0018*/ 	.byte	0x04, 0x1c
        /*001a*/ 	.short	(.L_9 - .L_8)


	//   ....[0]....
.L_8:
        /*001c*/ 	.word	0x00000010


	//----- nvinfo : EIATTR_SW_WAR
	.align		4
.L_9:
        /*0020*/ 	.byte	0x04, 0x36
        /*0022*/ 	.short	(.L_11 - .L_10)
.L_10:
        /*0024*/ 	.word	0x00000008
.L_11:


//--------------------- .nv.callgraph             --------------------------
	.section	.nv.callgraph,"",@"SHT_CUDA_CALLGRAPH"
	.align	4
	.sectionentsize	8
	.align		4
        /*0000*/ 	.word	0x00000000
	.align		4
        /*0004*/ 	.word	0xffffffff
	.align		4
        /*0008*/ 	.word	0x00000000
	.align		4
        /*000c*/ 	.word	0xfffffffe
	.align		4
        /*0010*/ 	.word	0x00000000
	.align		4
        /*0014*/ 	.word	0xfffffffd
	.align		4
        /*0018*/ 	.word	0x00000000
	.align		4
        /*001c*/ 	.word	0xfffffffc


//--------------------- .text._Z5do_itv           --------------------------
	.section	.text._Z5do_itv,"ax",@progbits
	.align	128
        .global         _Z5do_itv
        .type           _Z5do_itv,@function
        .size           _Z5do_itv,(.L_x_1 - _Z5do_itv)
        .other          _Z5do_itv,@"STO_CUDA_ENTRY STV_DEFAULT"
_Z5do_itv:
.text._Z5do_itv:
[----:B------:R-:W-:Y:S01]  /*0000*/  LDC R1, c[0x0][0x37c] ;  /* 0x0000df00ff017b82 */ /* 0x000fe20000000800 */
[----:B------:R-:W-:Y:S05]  /*0010*/  EXIT ;  /* 0x000000000000794d */ /* 0x000fea0003800000 */
.L_x_0:
[----:B------:R-:W-:-:S00]  /*0020*/  BRA `(.L_x_0) ;  /* 0xfffffffc00fc7947 */ /* 0x000fc0000383ffff */
[----:B------:R-:W-:-:S00]  /*0030*/  NOP ;  /* 0x0000000000007918 */ /* 0x000fc00000000000 */
        /* <DEDUP_REMOVED lines=12> */
.L_x_1:


//--------------------- .nv.shared.reserved.0     --------------------------
	.section	.nv.shared.reserved.0,"aw",@nobits
	.weak		__nv_reservedSMEM_offset_0_alias
	.size		__nv_reservedSMEM_offset_0_alias, 0, 64
	.other		__nv_reservedSMEM_offset_0_alias,@"STO_CUDA_RESERVED_SHARED STV_DEFAULT"
__nv_reservedSMEM_offset_0_alias:
	.zero		0
	.zero		64


//--------------------- .nv.constant0._Z5do_itv   --------------------------
	.section	.nv.constant0._Z5do_itv,"a",@progbits
	.sectionflags	@""
	.align	4
.nv.constant0._Z5do_itv:
	.zero		896


//--------------------- SYMBOLS --------------------------

	.type		.nv.reservedSmem.offset0,@object
	.size		.nv.reservedSmem.offset0,0x4
